	.headerflags	@"EF_CUDA_TEXMODE_UNIFIED EF_CUDA_64BIT_ADDRESS EF_CUDA_ACCELERATORS EF_CUDA_SM90 EF_CUDA_VIRTUAL_SM(EF_CUDA_SM90)"
	.elftype	@"ET_EXEC"


//--------------------- .nv.info                  --------------------------
	.section	.nv.info,"",@"SHT_CUDA_INFO"
	.align	4


	//----- nvinfo : EIATTR_REGCOUNT
	.align		4
        /*0000*/ 	.byte	0x04, 0x2f
        /*0002*/ 	.short	(.L_1 - .L_0)
	.align		4
.L_0:
        /*0004*/ 	.word	index@(triton_poi_fused_max_pool2d_with_indices_2)
        /*0008*/ 	.word	0x00000016


	//----- nvinfo : EIATTR_MIN_STACK_SIZE
	.align		4
.L_1:
        /*000c*/ 	.byte	0x04, 0x12
        /*000e*/ 	.short	(.L_3 - .L_2)
	.align		4
.L_2:
        /*0010*/ 	.word	index@(triton_poi_fused_max_pool2d_with_indices_2)
        /*0014*/ 	.word	0x00000000


	//----- nvinfo : EIATTR_FRAME_SIZE
	.align		4
.L_3:
        /*0018*/ 	.byte	0x04, 0x11
        /*001a*/ 	.short	(.L_5 - .L_4)
	.align		4
.L_4:
        /*001c*/ 	.word	index@(triton_poi_fused_max_pool2d_with_indices_2)
        /*0020*/ 	.word	0x00000000


	//----- nvinfo : EIATTR_MIN_STACK_SIZE
	.align		4
.L_5:
        /*0024*/ 	.byte	0x04, 0x12
        /*0026*/ 	.short	(.L_7 - .L_6)
	.align		4
.L_6:
        /*0028*/ 	.word	index@(triton_poi_fused_max_pool2d_with_indices_2)
        /*002c*/ 	.word	0x00000000
.L_7:


//--------------------- .nv.info.triton_poi_fused_max_pool2d_with_indices_2 --------------------------
	.section	.nv.info.triton_poi_fused_max_pool2d_with_indices_2,"",@"SHT_CUDA_INFO"
	.sectionflags	@""
	.align	4


	//----- nvinfo : EIATTR_CUDA_API_VERSION
	.align		4
        /*0000*/ 	.byte	0x04, 0x37
        /*0002*/ 	.short	(.L_9 - .L_8)
.L_8:
        /*0004*/ 	.word	0x0000007c


	//----- nvinfo : EIATTR_KPARAM_INFO
	.align		4
.L_9:
        /*0008*/ 	.byte	0x04, 0x17
        /*000a*/ 	.short	(.L_11 - .L_10)
.L_10:
        /*000c*/ 	.word	0x00000000
        /*0010*/ 	.short	0x0002
        /*0012*/ 	.short	0x0010
        /*0014*/ 	.byte	0x00, 0xf0, 0x11, 0x00


	//----- nvinfo : EIATTR_KPARAM_INFO
	.align		4
.L_11:
        /*0018*/ 	.byte	0x04, 0x17
        /*001a*/ 	.short	(.L_13 - .L_12)
.L_12:
        /*001c*/ 	.word	0x00000000
        /*0020*/ 	.short	0x0001
        /*0022*/ 	.short	0x0008
        /*0024*/ 	.byte	0x00, 0xf4, 0x21, 0x00


	//----- nvinfo : EIATTR_KPARAM_INFO
	.align		4
.L_13:
        /*0028*/ 	.byte	0x04, 0x17
        /*002a*/ 	.short	(.L_15 - .L_14)
.L_14:
        /*002c*/ 	.word	0x00000000
        /*0030*/ 	.short	0x0000
        /*0032*/ 	.short	0x0000
        /*0034*/ 	.byte	0x00, 0xf4, 0x21, 0x00


	//----- nvinfo : EIATTR_SPARSE_MMA_MASK
	.align		4
.L_15:
        /*0038*/ 	.byte	0x03, 0x50
        /*003a*/ 	.short	0x0000


	//----- nvinfo : EIATTR_MAXREG_COUNT
	.align		4
        /*003c*/ 	.byte	0x03, 0x1b
        /*003e*/ 	.short	0x00ff


	//----- nvinfo : EIATTR_EXIT_INSTR_OFFSETS
	.align		4
        /*0040*/ 	.byte	0x04, 0x1c
        /*0042*/ 	.short	(.L_17 - .L_16)


	//   ....[0]....
.L_16:
        /*0044*/ 	.word	0x000006d0


	//   ....[1]....
        /*0048*/ 	.word	0x000006f0


	//----- nvinfo : EIATTR_REQNTID
	.align		4
.L_17:
        /*004c*/ 	.byte	0x04, 0x10
        /*004e*/ 	.short	(.L_19 - .L_18)
.L_18:
        /*0050*/ 	.word	0x00000080
        /*0054*/ 	.word	0x00000001
        /*0058*/ 	.word	0x00000001


	//----- nvinfo : EIATTR_CBANK_PARAM_SIZE
	.align		4
.L_19:
        /*005c*/ 	.byte	0x03, 0x19
        /*005e*/ 	.short	0x0014


	//----- nvinfo : EIATTR_PARAM_CBANK
	.align		4
        /*0060*/ 	.byte	0x04, 0x0a
        /*0062*/ 	.short	(.L_21 - .L_20)
	.align		4
.L_20:
        /*0064*/ 	.word	index@(.nv.constant0.triton_poi_fused_max_pool2d_with_indices_2)
        /*0068*/ 	.short	0x0210
        /*006a*/ 	.short	0x0014


	//----- nvinfo : EIATTR_SW_WAR
	.align		4
.L_21:
        /*006c*/ 	.byte	0x04, 0x36
        /*006e*/ 	.short	(.L_23 - .L_22)
.L_22:
        /*0070*/ 	.word	0x00000008
.L_23:


//--------------------- .nv.callgraph             --------------------------
	.section	.nv.callgraph,"",@"SHT_CUDA_CALLGRAPH"
	.align	4
	.sectionentsize	8
	.align		4
        /*0000*/ 	.word	0x00000000
	.align		4
        /*0004*/ 	.word	0xffffffff
	.align		4
        /*0008*/ 	.word	0x00000000
	.align		4
        /*000c*/ 	.word	0xfffffffe
	.align		4
        /*0010*/ 	.word	0x00000000
	.align		4
        /*0014*/ 	.word	0xfffffffd
	.align		4
        /*0018*/ 	.word	0x00000000
	.align		4
        /*001c*/ 	.word	0xfffffffc


//--------------------- .text.triton_poi_fused_max_pool2d_with_indices_2 --------------------------
	.section	.text.triton_poi_fused_max_pool2d_with_indices_2,"ax",@progbits
	.align	128
        .global         triton_poi_fused_max_pool2d_with_indices_2
        .type           triton_poi_fused_max_pool2d_with_indices_2,@function
        .size           triton_poi_fused_max_pool2d_with_indices_2,(.L_x_1 - triton_poi_fused_max_pool2d_with_indices_2)
        .other          triton_poi_fused_max_pool2d_with_indices_2,@"STO_CUDA_ENTRY STV_DEFAULT"
triton_poi_fused_max_pool2d_with_indices_2:
.text.triton_poi_fused_max_pool2d_with_indices_2:
[----:B------:R-:W0:Y:S02]  /*0000*/  LDC R1, c[0x0][0x28] ;  /* 0x00000a00ff017b82 */ /* 0x000e240000000800 */
[----:B------:R-:W1:Y:S01]  /*0010*/  S2R R5, SR_TID.X ;  /* 0x0000000000057919 */ /* 0x000e620000002100 */
[----:B------:R-:W-:Y:S01]  /*0020*/  CS2R R12, SRZ ;  /* 0x00000000000c7805 */ /* 0x000fe2000001ff00 */
[----:B------:R-:W-:Y:S01]  /*0030*/  ULDC.64 UR4, c[0x0][0x208] ;  /* 0x0000820000047ab9 */ /* 0x000fe20000000a00 */
[----:B------:R-:W2:Y:S01]  /*0040*/  S2R R0, SR_CTAID.X ;  /* 0x0000000000007919 */ /* 0x000ea20000002500 */
[----:B-1----:R-:W-:Y:S02]  /*0050*/  LOP3.LUT R5, R5, 0x7f, RZ, 0xc0, !PT ;  /* 0x0000007f05057812 */ /* 0x002fe400078ec0ff */
[----:B--2---:R-:W-:-:S03]  /*0060*/  SHF.R.S32.HI R2, RZ, 0x18, R0 ;  /* 0x00000018ff027819 */ /* 0x004fc60000011400 */
[----:B------:R-:W-:Y:S01]  /*0070*/  IMAD R5, R0, 0x80, R5 ;  /* 0x0000008000057824 */ /* 0x000fe200078e0205 */
[----:B------:R-:W-:-:S03]  /*0080*/  SGXT R0, R2, 0x1 ;  /* 0x000000010200781a */ /* 0x000fc60000000200 */
[----:B------:R-:W-:Y:S01]  /*0090*/  VIADD R9, R5, 0xfffffffc ;  /* 0xfffffffc05097836 */ /* 0x000fe20000000000 */
[----:B------:R-:W1:Y:S01]  /*00a0*/  LDC.64 R2, c[0x0][0x210] ;  /* 0x00008400ff027b82 */ /* 0x000e620000000a00 */
[----:B------:R-:W-:-:S04]  /*00b0*/  LEA.HI R0, R0, R5, RZ, 0x2 ;  /* 0x0000000500007211 */ /* 0x000fc800078f10ff */
[----:B------:R-:W-:Y:S02]  /*00c0*/  SHF.R.S32.HI R4, RZ, 0x2, R0 ;  /* 0x00000002ff047819 */ /* 0x000fe40000011400 */
[----:B------:R-:W-:Y:S02]  /*00d0*/  LOP3.LUT R0, R0, 0xfffffffc, RZ, 0xc0, !PT ;  /* 0xfffffffc00007812 */ /* 0x000fe400078ec0ff */
[----:B------:R-:W-:-:S04]  /*00e0*/  LEA.HI R6, R4, R4, RZ, 0x2 ;  /* 0x0000000404067211 */ /* 0x000fc800078f10ff */
[----:B------:R-:W-:-:S05]  /*00f0*/  LOP3.LUT R7, R6, 0xfffffffc, RZ, 0xc0, !PT ;  /* 0xfffffffc06077812 */ /* 0x000fca00078ec0ff */
[----:B------:R-:W-:Y:S02]  /*0100*/  IMAD.IADD R15, R4, 0x1, -R7 ;  /* 0x00000001040f7824 */ /* 0x000fe400078e0a07 */
[C---:B------:R-:W-:Y:S02]  /*0110*/  IMAD.IADD R4, R5.reuse, 0x1, -R0 ;  /* 0x0000000105047824 */ /* 0x040fe400078e0a00 */
[----:B------:R-:W-:Y:S01]  /*0120*/  VIADD R7, R5, 0xfffffffb ;  /* 0xfffffffb05077836 */ /* 0x000fe20000000000 */
[----:B------:R-:W-:Y:S01]  /*0130*/  ISETP.GT.AND P0, PT, R15, RZ, PT ;  /* 0x000000ff0f00720c */ /* 0x000fe20003f04270 */
[C---:B------:R-:W-:Y:S02]  /*0140*/  VIADD R0, R4.reuse, 0x1 ;  /* 0x0000000104007836 */ /* 0x040fe40000000000 */
[--C-:B-1----:R-:W-:Y:S01]  /*0150*/  IMAD.WIDE R6, R7, 0x4, R2.reuse ;  /* 0x0000000407067825 */ /* 0x102fe200078e0202 */
[C---:B------:R-:W-:Y:S02]  /*0160*/  ISETP.GT.AND P1, PT, R4.reuse, RZ, P0 ;  /* 0x000000ff0400720c */ /* 0x040fe40000724270 */
[----:B------:R-:W-:Y:S01]  /*0170*/  ISETP.GT.AND P2, PT, R4, -0x1, P0 ;  /* 0xffffffff0400780c */ /* 0x000fe20000744270 */
[----:B------:R-:W-:Y:S01]  /*0180*/  IMAD.WIDE R8, R9, 0x4, R2 ;  /* 0x0000000409087825 */ /* 0x000fe200078e0202 */
[----:B------:R-:W-:-:S02]  /*0190*/  ISETP.LT.AND P0, PT, R5, 0x100, P1 ;  /* 0x000001000500780c */ /* 0x000fc40000f01270 */
[----:B------:R-:W-:Y:S02]  /*01a0*/  ISETP.LT.AND P4, PT, R5, 0x100, P2 ;  /* 0x000001000500780c */ /* 0x000fe40001781270 */
[----:B------:R-:W-:-:S04]  /*01b0*/  ISETP.GE.U32.AND P1, PT, R0, 0x4, PT ;  /* 0x000000040000780c */ /* 0x000fc80003f26070 */
[----:B------:R-:W-:-:S04]  /*01c0*/  ISETP.GT.AND P2, PT, R15, RZ, !P1 ;  /* 0x000000ff0f00720c */ /* 0x000fc80004f44270 */
[C---:B------:R-:W-:Y:S01]  /*01d0*/  ISETP.LT.AND P2, PT, R5.reuse, 0x100, P2 ;  /* 0x000001000500780c */ /* 0x040fe20001741270 */
[----:B------:R-:W-:Y:S01]  /*01e0*/  VIADD R11, R5, 0xfffffffd ;  /* 0xfffffffd050b7836 */ /* 0x000fe20000000000 */
[----:B------:R1:W2:Y:S01]  /*01f0*/  @P0 LDG.E R12, desc[UR4][R6.64] ;  /* 0x00000004060c0981 */ /* 0x0002a2000c1e1900 */
[----:B------:R-:W-:-:S03]  /*0200*/  IMAD.MOV.U32 R14, RZ, RZ, RZ ;  /* 0x000000ffff0e7224 */ /* 0x000fc600078e00ff */
[----:B------:R3:W4:Y:S01]  /*0210*/  @P4 LDG.E R13, desc[UR4][R8.64] ;  /* 0x00000004080d4981 */ /* 0x000722000c1e1900 */
[----:B------:R-:W-:-:S06]  /*0220*/  IMAD.WIDE R10, R11, 0x4, R2 ;  /* 0x000000040b0a7825 */ /* 0x000fcc00078e0202 */
[----:B------:R5:W4:Y:S01]  /*0230*/  @P2 LDG.E R14, desc[UR4][R10.64] ;  /* 0x000000040a0e2981 */ /* 0x000b22000c1e1900 */
[C---:B------:R-:W-:Y:S01]  /*0240*/  ISETP.GT.AND P3, PT, R15.reuse, -0x1, PT ;  /* 0xffffffff0f00780c */ /* 0x040fe20003f64270 */
[----:B-1----:R-:W-:Y:S01]  /*0250*/  IMAD.MOV.U32 R7, RZ, RZ, RZ ;  /* 0x000000ffff077224 */ /* 0x002fe200078e00ff */
[C---:B---3--:R-:W-:Y:S02]  /*0260*/  LOP3.LUT R8, R15.reuse, R4, RZ, 0xfc, !PT ;  /* 0x000000040f087212 */ /* 0x048fe400078efcff */
[----:B------:R-:W-:Y:S02]  /*0270*/  ISETP.GT.AND P3, PT, R4, RZ, P3 ;  /* 0x000000ff0400720c */ /* 0x000fe40001f64270 */
[C---:B------:R-:W-:Y:S01]  /*0280*/  ISETP.GT.AND P1, PT, R15.reuse, -0x1, !P1 ;  /* 0xffffffff0f00780c */ /* 0x040fe20004f24270 */
[----:B------:R-:W-:-:S03]  /*0290*/  VIADD R19, R15, 0x1 ;  /* 0x000000010f137836 */ /* 0x000fc60000000000 */
[C---:B------:R-:W-:Y:S01]  /*02a0*/  ISETP.LT.AND P1, PT, R5.reuse, 0x100, P1 ;  /* 0x000001000500780c */ /* 0x040fe20000f21270 */
[C---:B------:R-:W-:Y:S02]  /*02b0*/  VIADD R15, R5.reuse, 0x1 ;  /* 0x00000001050f7836 */ /* 0x040fe40000000000 */
[----:B-----5:R-:W-:Y:S01]  /*02c0*/  IMAD.WIDE R10, R5, 0x4, R2 ;  /* 0x00000004050a7825 */ /* 0x020fe200078e0202 */
[----:B------:R-:W-:Y:S02]  /*02d0*/  LOP3.LUT R0, R19, R0, RZ, 0xfc, !PT ;  /* 0x0000000013007212 */ /* 0x000fe400078efcff */
[----:B--2---:R-:W-:Y:S02]  /*02e0*/  SEL R16, R12, 0xff800000, P0 ;  /* 0xff8000000c107807 */ /* 0x004fe40000000000 */
[----:B------:R-:W-:Y:S02]  /*02f0*/  ISETP.LT.AND P0, PT, R5, 0x100, P3 ;  /* 0x000001000500780c */ /* 0x000fe40001f01270 */
[----:B----4-:R-:W-:Y:S01]  /*0300*/  SEL R17, R13, 0xff800000, P4 ;  /* 0xff8000000d117807 */ /* 0x010fe20002000000 */
[C---:B------:R-:W-:Y:S01]  /*0310*/  VIADD R13, R5.reuse, 0xffffffff ;  /* 0xffffffff050d7836 */ /* 0x040fe20000000000 */
[----:B------:R-:W-:-:S02]  /*0320*/  ISETP.GE.AND P4, PT, R5, 0x100, PT ;  /* 0x000001000500780c */ /* 0x000fc40003f86270 */
[----:B------:R-:W-:Y:S01]  /*0330*/  FSETP.GT.AND P3, PT, R17, R16, PT ;  /* 0x000000101100720b */ /* 0x000fe20003f64000 */
[----:B------:R-:W-:Y:S01]  /*0340*/  IMAD.WIDE R12, R13, 0x4, R2 ;  /* 0x000000040d0c7825 */ /* 0x000fe200078e0202 */
[----:B------:R-:W-:Y:S02]  /*0350*/  ISETP.GT.AND P5, PT, R8, -0x1, !P4 ;  /* 0xffffffff0800780c */ /* 0x000fe400067a4270 */
[----:B------:R-:W-:Y:S02]  /*0360*/  SEL R6, R14, 0xff800000, P2 ;  /* 0xff8000000e067807 */ /* 0x000fe40001000000 */
[----:B------:R-:W-:Y:S01]  /*0370*/  FSETP.NAN.AND P2, PT, R17, R17, PT ;  /* 0x000000111100720b */ /* 0x000fe20003f48000 */
[----:B------:R1:W2:Y:S01]  /*0380*/  @P0 LDG.E R7, desc[UR4][R12.64] ;  /* 0x000000040c070981 */ /* 0x0002a2000c1e1900 */
[----:B------:R-:W-:Y:S02]  /*0390*/  FSETP.NAN.AND P6, PT, R6, R6, PT ;  /* 0x000000060600720b */ /* 0x000fe40003fc8000 */
[----:B------:R-:W-:-:S03]  /*03a0*/  CS2R R8, SRZ ;  /* 0x0000000000087805 */ /* 0x000fc6000001ff00 */
[----:B------:R-:W-:Y:S02]  /*03b0*/  @!P3 FSEL R17, R17, R16, P2 ;  /* 0x000000101111b208 */ /* 0x000fe40001000000 */
[----:B------:R-:W-:Y:S01]  /*03c0*/  ISETP.GE.U32.AND P2, PT, R19, 0x4, PT ;  /* 0x000000041300780c */ /* 0x000fe20003f46070 */
[----:B------:R-:W-:Y:S01]  /*03d0*/  IMAD.WIDE R14, R15, 0x4, R2 ;  /* 0x000000040f0e7825 */ /* 0x000fe200078e0202 */
[----:B------:R-:W-:Y:S01]  /*03e0*/  FSETP.GEU.AND P3, PT, R17, R6, PT ;  /* 0x000000061100720b */ /* 0x000fe20003f6e000 */
[----:B------:R-:W3:Y:S03]  /*03f0*/  @P5 LDG.E R9, desc[UR4][R10.64] ;  /* 0x000000040a095981 */ /* 0x000ee6000c1e1900 */
[----:B------:R-:W-:Y:S01]  /*0400*/  @!P6 FSEL R6, R6, R17, !P3 ;  /* 0x000000110606e208 */ /* 0x000fe20005800000 */
[----:B------:R4:W5:Y:S01]  /*0410*/  @P1 LDG.E R8, desc[UR4][R14.64] ;  /* 0x000000040e081981 */ /* 0x000962000c1e1900 */
[----:B------:R-:W-:-:S04]  /*0420*/  ISETP.GT.AND P3, PT, R4, RZ, !P2 ;  /* 0x000000ff0400720c */ /* 0x000fc80005764270 */
[C---:B------:R-:W-:Y:S01]  /*0430*/  ISETP.LT.AND P3, PT, R5.reuse, 0x100, P3 ;  /* 0x000001000500780c */ /* 0x040fe20001f61270 */
[----:B-1----:R-:W-:Y:S01]  /*0440*/  VIADD R13, R5, 0x3 ;  /* 0x00000003050d7836 */ /* 0x002fe20000000000 */
[----:B------:R-:W-:Y:S01]  /*0450*/  ISETP.GT.AND P2, PT, R4, -0x1, !P2 ;  /* 0xffffffff0400780c */ /* 0x000fe20005744270 */
[----:B------:R-:W-:Y:S02]  /*0460*/  IMAD.MOV.U32 R4, RZ, RZ, RZ ;  /* 0x000000ffff047224 */ /* 0x000fe400078e00ff */
[----:B------:R-:W-:Y:S01]  /*0470*/  IMAD.WIDE R12, R13, 0x4, R2 ;  /* 0x000000040d0c7825 */ /* 0x000fe200078e0202 */
[----:B------:R-:W-:-:S03]  /*0480*/  ISETP.LT.AND P2, PT, R5, 0x100, P2 ;  /* 0x000001000500780c */ /* 0x000fc60001741270 */
[----:B------:R-:W-:Y:S01]  /*0490*/  VIADD R17, R5, 0x4 ;  /* 0x0000000405117836 */ /* 0x000fe20000000000 */
[----:B------:R-:W-:Y:S01]  /*04a0*/  ISETP.LT.U32.AND P6, PT, R0, 0x4, !P4 ;  /* 0x000000040000780c */ /* 0x000fe200067c1070 */
[----:B----4-:R-:W-:Y:S02]  /*04b0*/  IMAD.MOV.U32 R14, RZ, RZ, RZ ;  /* 0x000000ffff0e7224 */ /* 0x010fe400078e00ff */
[----:B------:R-:W4:Y:S01]  /*04c0*/  @P3 LDG.E R4, desc[UR4][R12.64] ;  /* 0x000000040c043981 */ /* 0x000f22000c1e1900 */
[----:B------:R-:W-:-:S04]  /*04d0*/  IMAD.WIDE R10, R17, 0x4, R2 ;  /* 0x00000004110a7825 */ /* 0x000fc800078e0202 */
[----:B------:R-:W-:Y:S01]  /*04e0*/  VIADD R15, R5, 0x5 ;  /* 0x00000005050f7836 */ /* 0x000fe20000000000 */
[----:B------:R-:W4:Y:S03]  /*04f0*/  @P2 LDG.E R14, desc[UR4][R10.64] ;  /* 0x000000040a0e2981 */ /* 0x000f26000c1e1900 */
[----:B------:R-:W-:-:S04]  /*0500*/  IMAD.WIDE R2, R15, 0x4, R2 ;  /* 0x000000040f027825 */ /* 0x000fc800078e0202 */
[----:B------:R-:W-:-:S06]  /*0510*/  IMAD.MOV.U32 R15, RZ, RZ, RZ ;  /* 0x000000ffff0f7224 */ /* 0x000fcc00078e00ff */
[----:B------:R1:W4:Y:S02]  /*0520*/  @P6 LDG.E R15, desc[UR4][R2.64] ;  /* 0x00000004020f6981 */ /* 0x000324000c1e1900 */
[----:B-1----:R-:W1:Y:S02]  /*0530*/  LDC.64 R2, c[0x0][0x218] ;  /* 0x00008600ff027b82 */ /* 0x002e640000000a00 */
[----:B-1----:R-:W-:Y:S01]  /*0540*/  IMAD.WIDE R2, R5, 0x4, R2 ;  /* 0x0000000405027825 */ /* 0x002fe200078e0202 */
[----:B--2---:R-:W-:-:S04]  /*0550*/  SEL R7, R7, 0xff800000, P0 ;  /* 0xff80000007077807 */ /* 0x004fc80000000000 */
[-C--:B------:R-:W-:Y:S02]  /*0560*/  FSETP.NAN.AND P0, PT, R7, R7.reuse, PT ;  /* 0x000000070700720b */ /* 0x080fe40003f08000 */
[----:B---3--:R-:W-:Y:S02]  /*0570*/  SEL R0, R9, 0xff800000, P5 ;  /* 0xff80000009007807 */ /* 0x008fe40002800000 */
[----:B------:R-:W-:Y:S02]  /*0580*/  FSETP.GEU.AND P5, PT, R6, R7, PT ;  /* 0x000000070600720b */ /* 0x000fe40003fae000 */
[----:B-----5:R-:W-:Y:S02]  /*0590*/  SEL R9, R8, 0xff800000, P1 ;  /* 0xff80000008097807 */ /* 0x020fe40000800000 */
[----:B------:R-:W-:-:S05]  /*05a0*/  FSETP.NAN.AND P1, PT, R0, R0, PT ;  /* 0x000000000000720b */ /* 0x000fca0003f28000 */
[----:B------:R-:W-:Y:S02]  /*05b0*/  @!P0 FSEL R7, R7, R6, !P5 ;  /* 0x0000000607078208 */ /* 0x000fe40006800000 */
[----:B------:R-:W-:Y:S02]  /*05c0*/  FSETP.NAN.AND P0, PT, R9, R9, PT ;  /* 0x000000090900720b */ /* 0x000fe40003f08000 */
[----:B------:R-:W-:-:S04]  /*05d0*/  FSETP.GEU.AND P5, PT, R7, R0, PT ;  /* 0x000000000700720b */ /* 0x000fc80003fae000 */
[----:B------:R-:W-:Y:S02]  /*05e0*/  @!P1 FSEL R0, R0, R7, !P5 ;  /* 0x0000000700009208 */ /* 0x000fe40006800000 */
[----:B----4-:R-:W-:Y:S02]  /*05f0*/  SEL R4, R4, 0xff800000, P3 ;  /* 0xff80000004047807 */ /* 0x010fe40001800000 */
[----:B------:R-:W-:Y:S02]  /*0600*/  FSETP.GEU.AND P3, PT, R0, R9, PT ;  /* 0x000000090000720b */ /* 0x000fe40003f6e000 */
[----:B------:R-:W-:Y:S02]  /*0610*/  FSETP.NAN.AND P1, PT, R4, R4, PT ;  /* 0x000000040400720b */ /* 0x000fe40003f28000 */
[----:B------:R-:W-:Y:S02]  /*0620*/  SEL R7, R14, 0xff800000, P2 ;  /* 0xff8000000e077807 */ /* 0x000fe40001000000 */
[----:B------:R-:W-:-:S02]  /*0630*/  @!P0 FSEL R9, R9, R0, !P3 ;  /* 0x0000000009098208 */ /* 0x000fc40005800000 */
[----:B------:R-:W-:Y:S02]  /*0640*/  FSETP.NAN.AND P0, PT, R7, R7, PT ;  /* 0x000000070700720b */ /* 0x000fe40003f08000 */
[----:B------:R-:W-:-:S05]  /*0650*/  FSETP.GEU.AND P2, PT, R9, R4, PT ;  /* 0x000000040900720b */ /* 0x000fca0003f4e000 */
[----:B------:R-:W-:Y:S02]  /*0660*/  @!P1 FSEL R4, R4, R9, !P2 ;  /* 0x0000000904049208 */ /* 0x000fe40005000000 */
[----:B------:R-:W-:Y:S02]  /*0670*/  SEL R0, R15, 0xff800000, P6 ;  /* 0xff8000000f007807 */ /* 0x000fe40003000000 */
[----:B------:R-:W-:Y:S02]  /*0680*/  FSETP.GEU.AND P2, PT, R4, R7, PT ;  /* 0x000000070400720b */ /* 0x000fe40003f4e000 */
[----:B------:R-:W-:Y:S02]  /*0690*/  FSETP.NAN.AND P1, PT, R0, R0, PT ;  /* 0x000000000000720b */ /* 0x000fe40003f28000 */
[----:B------:R-:W-:-:S04]  /*06a0*/  @!P0 FSEL R7, R7, R4, !P2 ;  /* 0x0000000407078208 */ /* 0x000fc80005000000 */
[----:B------:R-:W-:-:S07]  /*06b0*/  FSETP.GEU.AND P0, PT, R7, R0, PT ;  /* 0x000000000700720b */ /* 0x000fce0003f0e000 */
[----:B------:R-:W-:Y:S01]  /*06c0*/  @!P1 SEL R0, R0, R7, !P0 ;  /* 0x0000000700009207 */ /* 0x000fe20004000000 */
[----:B------:R-:W-:Y:S06]  /*06d0*/  @P4 EXIT ;  /* 0x000000000000494d */ /* 0x000fec0003800000 */
[----:B------:R-:W-:Y:S01]  /*06e0*/  STG.E desc[UR4][R2.64], R0 ;  /* 0x0000000002007986 */ /* 0x000fe2000c101904 */
[----:B------:R-:W-:Y:S05]  /*06f0*/  EXIT ;  /* 0x000000000000794d */ /* 0x000fea0003800000 */
.L_x_0:
[----:B------:R-:W-:-:S00]  /*0700*/  BRA `(.L_x_0) ;  /* 0xfffffffc00fc7947 */ /* 0x000fc0000383ffff */
[----:B------:R-:W-:-:S00]  /*0710*/  NOP ;  /* 0x0000000000007918 */ /* 0x000fc00000000000 */
        /* <DEDUP_REMOVED lines=14> */
.L_x_1:


//--------------------- .nv.constant0.triton_poi_fused_max_pool2d_with_indices_2 --------------------------
	.section	.nv.constant0.triton_poi_fused_max_pool2d_with_indices_2,"a",@progbits
	.sectionflags	@""
	.align	4
.nv.constant0.triton_poi_fused_max_pool2d_with_indices_2:
	.zero		548
